//
// Generated by NVIDIA NVVM Compiler
//
// Compiler Build ID: CL-36424714
// Cuda compilation tools, release 13.0, V13.0.88
// Based on NVVM 20.0.0
//

.version 9.0
.target sm_100
.address_size 64

	// .globl	_Z9reduce_v2PiS_i
// _ZZ9reduce_v2PiS_iE3mem has been demoted

.visible .entry _Z9reduce_v2PiS_i(
	.param .u64 .ptr .align 1 _Z9reduce_v2PiS_i_param_0,
	.param .u64 .ptr .align 1 _Z9reduce_v2PiS_i_param_1,
	.param .u32 _Z9reduce_v2PiS_i_param_2
)
{
	.reg .pred 	%p<2>;
	.reg .b32 	%r<10>;
	.reg .b32 	%f<3>;
	.reg .b64 	%rd<9>;
	// demoted variable
	.shared .align 4 .b8 _ZZ9reduce_v2PiS_iE3mem[1024];
	ld.param.u64 	%rd2, [_Z9reduce_v2PiS_i_param_0];
	ld.param.u64 	%rd1, [_Z9reduce_v2PiS_i_param_1];
	cvta.to.global.u64 	%rd3, %rd2;
	mov.u32 	%r2, %tid.x;
	mov.u32 	%r1, %ctaid.x;
	shl.b32 	%r3, %r1, 8;
	add.s32 	%r4, %r3, %r2;
	mul.wide.s32 	%rd4, %r4, 4;
	add.s64 	%rd5, %rd3, %rd4;
	ld.global.u32 	%r5, [%rd5];
	cvt.rn.f32.s32 	%f1, %r5;
	shl.b32 	%r6, %r2, 2;
	mov.u32 	%r7, _ZZ9reduce_v2PiS_iE3mem;
	add.s32 	%r8, %r7, %r6;
	st.shared.f32 	[%r8], %f1;
	bar.sync 	0;
	setp.ne.s32 	%p1, %r2, 0;
	@%p1 bra 	$L__BB0_2;
	cvta.to.global.u64 	%rd6, %rd1;
	ld.shared.f32 	%f2, [_ZZ9reduce_v2PiS_iE3mem];
	cvt.rzi.s32.f32 	%r9, %f2;
	mul.wide.u32 	%rd7, %r1, 4;
	add.s64 	%rd8, %rd6, %rd7;
	st.global.u32 	[%rd8], %r9;
$L__BB0_2:
	ret;

}


// ===== COMPILED SASS (sm_100) =====

	.target	sm_100

	.elftype	@"ET_EXEC"


//--------------------- .note.nv.tkinfo           --------------------------
	.section	.note.nv.tkinfo,"",@"SHT_NOTE"
	.sectionflags	@"SHF_NOTE_NV_TKINFO"
	.tkinfo
        /*0018*/ 	.word	0x00000002
        /*0030*/ 	.string	""
        /*0030*/ 	.string	"ptxas"
        /*0030*/ 	.string	"Cuda compilation tools, release 13.0, V13.0.88"
        /*0030*/ 	.string	"Build cuda_13.0.r13.0/compiler.36424714_0"
        /*0030*/ 	.string	"-arch sm_100 -m 64 "



//--------------------- .note.nv.cuinfo           --------------------------
	.section	.note.nv.cuinfo,"",@"SHT_NOTE"
	.sectionflags	@"SHF_NOTE_NV_CUINFO"
        /*0018*/ 	.short	0x0002
        /*001a*/ 	.short	0x0064
        /*001c*/ 	.short	0x0082
	.zero		2


//--------------------- .nv.info                  --------------------------
	.section	.nv.info,"",@"SHT_CUDA_INFO"
	.align	4


	//----- nvinfo : EIATTR_REGCOUNT
	.align		4
        /*0000*/ 	.byte	0x04, 0x2f
        /*0002*/ 	.short	(.L_1 - .L_0)
	.align		4
.L_0:
        /*0004*/ 	.word	index@(_Z9reduce_v2PiS_i)
        /*0008*/ 	.word	0x0000000a


	//----- nvinfo : EIATTR_FRAME_SIZE
	.align		4
.L_1:
        /*000c*/ 	.byte	0x04, 0x11
        /*000e*/ 	.short	(.L_3 - .L_2)
	.align		4
.L_2:
        /*0010*/ 	.word	index@(_Z9reduce_v2PiS_i)
        /*0014*/ 	.word	0x00000000


	//----- nvinfo : EIATTR_MIN_STACK_SIZE
	.align		4
.L_3:
        /*0018*/ 	.byte	0x04, 0x12
        /*001a*/ 	.short	(.L_5 - .L_4)
	.align		4
.L_4:
        /*001c*/ 	.word	index@(_Z9reduce_v2PiS_i)
        /*0020*/ 	.word	0x00000000
.L_5:


//--------------------- .nv.compat                --------------------------
	.section	.nv.compat,"",@"SHT_CUDA_COMPAT_INFO"
	.align	4
        /*0000*/ 	.byte	0x02, 0x09, 0x00, 0x00, 0x02, 0x02, 0x01, 0x00, 0x02, 0x05, 0x05, 0x00, 0x03, 0x07, 0x01, 0x01
        /*0010*/ 	.byte	0x02, 0x03, 0x00, 0x00, 0x02, 0x06, 0x01, 0x00, 0x04, 0x0b, 0x08, 0x00, 0x09, 0x00, 0x00, 0x00
        /*0020*/ 	.byte	0x00, 0x00, 0x00, 0x00


//--------------------- .nv.info._Z9reduce_v2PiS_i --------------------------
	.section	.nv.info._Z9reduce_v2PiS_i,"",@"SHT_CUDA_INFO"
	.sectionflags	@""
	.align	4


	//----- nvinfo : EIATTR_CUDA_API_VERSION
	.align		4
        /*0000*/ 	.byte	0x04, 0x37
        /*0002*/ 	.short	(.L_7 - .L_6)
.L_6:
        /*0004*/ 	.word	0x00000082


	//----- nvinfo : EIATTR_KPARAM_INFO
	.align		4
.L_7:
        /*0008*/ 	.byte	0x04, 0x17
        /*000a*/ 	.short	(.L_9 - .L_8)
.L_8:
        /*000c*/ 	.word	0x00000000
        /*0010*/ 	.short	0x0002
        /*0012*/ 	.short	0x0010
        /*0014*/ 	.byte	0x00, 0xf0, 0x11, 0x00


	//----- nvinfo : EIATTR_KPARAM_INFO
	.align		4
.L_9:
        /*0018*/ 	.byte	0x04, 0x17
        /*001a*/ 	.short	(.L_11 - .L_10)
.L_10:
        /*001c*/ 	.word	0x00000000
        /*0020*/ 	.short	0x0001
        /*0022*/ 	.short	0x0008
        /*0024*/ 	.byte	0x00, 0xf5, 0x21, 0x00


	//----- nvinfo : EIATTR_KPARAM_INFO
	.align		4
.L_11:
        /*0028*/ 	.byte	0x04, 0x17
        /*002a*/ 	.short	(.L_13 - .L_12)
.L_12:
        /*002c*/ 	.word	0x00000000
        /*0030*/ 	.short	0x0000
        /*0032*/ 	.short	0x0000
        /*0034*/ 	.byte	0x00, 0xf5, 0x21, 0x00


	//----- nvinfo : EIATTR_SPARSE_MMA_MASK
	.align		4
.L_13:
        /*0038*/ 	.byte	0x03, 0x50
        /*003a*/ 	.short	0x0000


	//----- nvinfo : EIATTR_MAXREG_COUNT
	.align		4
        /*003c*/ 	.byte	0x03, 0x1b
        /*003e*/ 	.short	0x00ff


	//----- nvinfo : EIATTR_NUM_BARRIERS
	.align		4
        /*0040*/ 	.byte	0x02, 0x4c
        /*0042*/ 	.byte	0x01
	.zero		1


	//----- nvinfo : EIATTR_MERCURY_ISA_VERSION
	.align		4
        /*0044*/ 	.byte	0x03, 0x5f
        /*0046*/ 	.short	0x0101


	//----- nvinfo : EIATTR_VRC_CTA_INIT_COUNT
	.align		4
        /*0048*/ 	.byte	0x02, 0x4a
	.zero		1
	.zero		1


	//----- nvinfo : EIATTR_EXIT_INSTR_OFFSETS
	.align		4
        /*004c*/ 	.byte	0x04, 0x1c
        /*004e*/ 	.short	(.L_15 - .L_14)


	//   ....[0]....
.L_14:
        /*0050*/ 	.word	0x00000100


	//   ....[1]....
        /*0054*/ 	.word	0x00000160


	//----- nvinfo : EIATTR_CBANK_PARAM_SIZE
	.align		4
.L_15:
        /*0058*/ 	.byte	0x03, 0x19
        /*005a*/ 	.short	0x0014


	//----- nvinfo : EIATTR_PARAM_CBANK
	.align		4
        /*005c*/ 	.byte	0x04, 0x0a
        /*005e*/ 	.short	(.L_17 - .L_16)
	.align		4
.L_16:
        /*0060*/ 	.word	index@(.nv.constant0._Z9reduce_v2PiS_i)
        /*0064*/ 	.short	0x0380
        /*0066*/ 	.short	0x0014


	//----- nvinfo : EIATTR_SW_WAR
	.align		4
.L_17:
        /*0068*/ 	.byte	0x04, 0x36
        /*006a*/ 	.short	(.L_19 - .L_18)
.L_18:
        /*006c*/ 	.word	0x00000008
.L_19:


//--------------------- .nv.callgraph             --------------------------
	.section	.nv.callgraph,"",@"SHT_CUDA_CALLGRAPH"
	.align	4
	.sectionentsize	8
	.align		4
        /*0000*/ 	.word	0x00000000
	.align		4
        /*0004*/ 	.word	0xffffffff
	.align		4
        /*0008*/ 	.word	0x00000000
	.align		4
        /*000c*/ 	.word	0xfffffffe
	.align		4
        /*0010*/ 	.word	0x00000000
	.align		4
        /*0014*/ 	.word	0xfffffffd
	.align		4
        /*0018*/ 	.word	0x00000000
	.align		4
        /*001c*/ 	.word	0xfffffffc


//--------------------- .text._Z9reduce_v2PiS_i   --------------------------
	.section	.text._Z9reduce_v2PiS_i,"ax",@progbits
	.align	128
        .global         _Z9reduce_v2PiS_i
        .type           _Z9reduce_v2PiS_i,@function
        .size           _Z9reduce_v2PiS_i,(.L_x_1 - _Z9reduce_v2PiS_i)
        .other          _Z9reduce_v2PiS_i,@"STO_CUDA_ENTRY STV_DEFAULT"
_Z9reduce_v2PiS_i:
.text._Z9reduce_v2PiS_i:
[----:B------:R-:W-:Y:S01]  /*0000*/  LDC R1, c[0x0][0x37c] ;  /* 0x0000df00ff017b82 */ /* 0x000fe20000000800 */
[----:B------:R-:W0:Y:S07]  /*0010*/  S2R R0, SR_TID.X ;  /* 0x0000000000007919 */ /* 0x000e2e0000002100 */
[----:B------:R-:W1:Y:S01]  /*0020*/  LDC.64 R2, c[0x0][0x380] ;  /* 0x0000e000ff027b82 */ /* 0x000e620000000a00 */
[----:B------:R-:W2:Y:S01]  /*0030*/  LDCU.64 UR6, c[0x0][0x358] ;  /* 0x00006b00ff0677ac */ /* 0x000ea20008000a00 */
[----:B------:R-:W0:Y:S02]  /*0040*/  S2R R7, SR_CTAID.X ;  /* 0x0000000000077919 */ /* 0x000e240000002500 */
[----:B0-----:R-:W-:-:S05]  /*0050*/  LEA R5, R7, R0, 0x8 ;  /* 0x0000000007057211 */ /* 0x001fca00078e40ff */
[----:B-1----:R-:W-:-:S06]  /*0060*/  IMAD.WIDE R2, R5, 0x4, R2 ;  /* 0x0000000405027825 */ /* 0x002fcc00078e0202 */
[----:B--2---:R-:W2:Y:S01]  /*0070*/  LDG.E R2, desc[UR6][R2.64] ;  /* 0x0000000602027981 */ /* 0x004ea2000c1e1900 */
[----:B------:R-:W0:Y:S01]  /*0080*/  S2UR UR5, SR_CgaCtaId ;  /* 0x00000000000579c3 */ /* 0x000e220000008800 */
[----:B------:R-:W-:Y:S01]  /*0090*/  UMOV UR4, 0x400 ;  /* 0x0000040000047882 */ /* 0x000fe20000000000 */
[----:B------:R-:W-:Y:S01]  /*00a0*/  ISETP.NE.AND P0, PT, R0, RZ, PT ;  /* 0x000000ff0000720c */ /* 0x000fe20003f05270 */
[----:B0-----:R-:W-:-:S06]  /*00b0*/  ULEA UR4, UR5, UR4, 0x18 ;  /* 0x0000000405047291 */ /* 0x001fcc000f8ec0ff */
[----:B------:R-:W-:Y:S02]  /*00c0*/  LEA R5, R0, UR4, 0x2 ;  /* 0x0000000400057c11 */ /* 0x000fe4000f8e10ff */
[----:B--2---:R-:W-:-:S05]  /*00d0*/  I2FP.F32.S32 R0, R2 ;  /* 0x0000000200007245 */ /* 0x004fca0000201400 */
[----:B------:R0:W-:Y:S01]  /*00e0*/  STS [R5], R0 ;  /* 0x0000000005007388 */ /* 0x0001e20000000800 */
[----:B------:R-:W-:Y:S06]  /*00f0*/  BAR.SYNC.DEFER_BLOCKING 0x0 ;  /* 0x0000000000007b1d */ /* 0x000fec0000010000 */
[----:B------:R-:W-:Y:S05]  /*0100*/  @P0 EXIT ;  /* 0x000000000000094d */ /* 0x000fea0003800000 */
[----:B0-----:R-:W0:Y:S01]  /*0110*/  LDS R0, [UR4] ;  /* 0x00000004ff007984 */ /* 0x001e220008000800 */
[----:B------:R-:W1:Y:S02]  /*0120*/  LDC.64 R2, c[0x0][0x388] ;  /* 0x0000e200ff027b82 */ /* 0x000e640000000a00 */
[----:B-1----:R-:W-:Y:S01]  /*0130*/  IMAD.WIDE.U32 R2, R7, 0x4, R2 ;  /* 0x0000000407027825 */ /* 0x002fe200078e0002 */
[----:B0-----:R-:W0:Y:S04]  /*0140*/  F2I.TRUNC.NTZ R5, R0 ;  /* 0x0000000000057305 */ /* 0x001e28000020f100 */
[----:B0-----:R-:W-:Y:S01]  /*0150*/  STG.E desc[UR6][R2.64], R5 ;  /* 0x0000000502007986 */ /* 0x001fe2000c101906 */
[----:B------:R-:W-:Y:S05]  /*0160*/  EXIT ;  /* 0x000000000000794d */ /* 0x000fea0003800000 */
.L_x_0:
[----:B------:R-:W-:-:S00]  /*0170*/  BRA `(.L_x_0) ;  /* 0xfffffffc00fc7947 */ /* 0x000fc0000383ffff */
[----:B------:R-:W-:-:S00]  /*0180*/  NOP ;  /* 0x0000000000007918 */ /* 0x000fc00000000000 */
[----:B------:R-:W-:-:S00]  /*0190*/  NOP ;  /* 0x0000000000007918 */ /* 0x000fc00000000000 */
[----:B------:R-:W-:-:S00]  /*01a0*/  NOP ;  /* 0x0000000000007918 */ /* 0x000fc00000000000 */
[----:B------:R-:W-:-:S00]  /*01b0*/  NOP ;  /* 0x0000000000007918 */ /* 0x000fc00000000000 */
[----:B------:R-:W-:-:S00]  /*01c0*/  NOP ;  /* 0x0000000000007918 */ /* 0x000fc00000000000 */
[----:B------:R-:W-:-:S00]  /*01d0*/  NOP ;  /* 0x0000000000007918 */ /* 0x000fc00000000000 */
[----:B------:R-:W-:-:S00]  /*01e0*/  NOP ;  /* 0x0000000000007918 */ /* 0x000fc00000000000 */
[----:B------:R-:W-:-:S00]  /*01f0*/  NOP ;  /* 0x0000000000007918 */ /* 0x000fc00000000000 */
.L_x_1:


//--------------------- .nv.shared._Z9reduce_v2PiS_i --------------------------
	.section	.nv.shared._Z9reduce_v2PiS_i,"aw",@nobits
	.sectionflags	@""
	.align	4
.nv.shared._Z9reduce_v2PiS_i:
	.zero		2048


//--------------------- .nv.shared.reserved.0     --------------------------
	.section	.nv.shared.reserved.0,"aw",@nobits
	.weak		__nv_reservedSMEM_offset_0_alias
	.size		__nv_reservedSMEM_offset_0_alias, 0, 64
	.other		__nv_reservedSMEM_offset_0_alias,@"STO_CUDA_RESERVED_SHARED STV_DEFAULT"
__nv_reservedSMEM_offset_0_alias:
	.zero		0
	.zero		64


//--------------------- .nv.constant0._Z9reduce_v2PiS_i --------------------------
	.section	.nv.constant0._Z9reduce_v2PiS_i,"a",@progbits
	.sectionflags	@""
	.align	4
.nv.constant0._Z9reduce_v2PiS_i:
	.zero		916


//--------------------- SYMBOLS --------------------------

	.type		.nv.reservedSmem.offset0,@object
	.size		.nv.reservedSmem.offset0,0x4
	.type		.nv.reservedSmem.cap,@object
	.size		.nv.reservedSmem.cap,0x4
